	.headerflags	@"EF_CUDA_TEXMODE_UNIFIED EF_CUDA_64BIT_ADDRESS EF_CUDA_ACCELERATORS EF_CUDA_SM90 EF_CUDA_VIRTUAL_SM(EF_CUDA_SM90)"
	.elftype	@"ET_EXEC"


//--------------------- .nv.info                  --------------------------
	.section	.nv.info,"",@"SHT_CUDA_INFO"
	.align	4


	//----- nvinfo : EIATTR_REGCOUNT
	.align		4
        /*0000*/ 	.byte	0x04, 0x2f
        /*0002*/ 	.short	(.L_1 - .L_0)
	.align		4
.L_0:
        /*0004*/ 	.word	index@(triton_poi_fused_avg_pool2d_0)
        /*0008*/ 	.word	0x00000020


	//----- nvinfo : EIATTR_MIN_STACK_SIZE
	.align		4
.L_1:
        /*000c*/ 	.byte	0x04, 0x12
        /*000e*/ 	.short	(.L_3 - .L_2)
	.align		4
.L_2:
        /*0010*/ 	.word	index@(triton_poi_fused_avg_pool2d_0)
        /*0014*/ 	.word	0x00000000


	//----- nvinfo : EIATTR_FRAME_SIZE
	.align		4
.L_3:
        /*0018*/ 	.byte	0x04, 0x11
        /*001a*/ 	.short	(.L_5 - .L_4)
	.align		4
.L_4:
        /*001c*/ 	.word	index@(triton_poi_fused_avg_pool2d_0)
        /*0020*/ 	.word	0x00000000


	//----- nvinfo : EIATTR_MIN_STACK_SIZE
	.align		4
.L_5:
        /*0024*/ 	.byte	0x04, 0x12
        /*0026*/ 	.short	(.L_7 - .L_6)
	.align		4
.L_6:
        /*0028*/ 	.word	index@(triton_poi_fused_avg_pool2d_0)
        /*002c*/ 	.word	0x00000000
.L_7:


//--------------------- .nv.info.triton_poi_fused_avg_pool2d_0 --------------------------
	.section	.nv.info.triton_poi_fused_avg_pool2d_0,"",@"SHT_CUDA_INFO"
	.sectionflags	@""
	.align	4


	//----- nvinfo : EIATTR_CUDA_API_VERSION
	.align		4
        /*0000*/ 	.byte	0x04, 0x37
        /*0002*/ 	.short	(.L_9 - .L_8)
.L_8:
        /*0004*/ 	.word	0x0000007c


	//----- nvinfo : EIATTR_KPARAM_INFO
	.align		4
.L_9:
        /*0008*/ 	.byte	0x04, 0x17
        /*000a*/ 	.short	(.L_11 - .L_10)
.L_10:
        /*000c*/ 	.word	0x00000000
        /*0010*/ 	.short	0x0002
        /*0012*/ 	.short	0x0010
        /*0014*/ 	.byte	0x00, 0xf0, 0x11, 0x00


	//----- nvinfo : EIATTR_KPARAM_INFO
	.align		4
.L_11:
        /*0018*/ 	.byte	0x04, 0x17
        /*001a*/ 	.short	(.L_13 - .L_12)
.L_12:
        /*001c*/ 	.word	0x00000000
        /*0020*/ 	.short	0x0001
        /*0022*/ 	.short	0x0008
        /*0024*/ 	.byte	0x00, 0xf4, 0x21, 0x00


	//----- nvinfo : EIATTR_KPARAM_INFO
	.align		4
.L_13:
        /*0028*/ 	.byte	0x04, 0x17
        /*002a*/ 	.short	(.L_15 - .L_14)
.L_14:
        /*002c*/ 	.word	0x00000000
        /*0030*/ 	.short	0x0000
        /*0032*/ 	.short	0x0000
        /*0034*/ 	.byte	0x00, 0xf4, 0x21, 0x00


	//----- nvinfo : EIATTR_SPARSE_MMA_MASK
	.align		4
.L_15:
        /*0038*/ 	.byte	0x03, 0x50
        /*003a*/ 	.short	0x0000


	//----- nvinfo : EIATTR_MAXREG_COUNT
	.align		4
        /*003c*/ 	.byte	0x03, 0x1b
        /*003e*/ 	.short	0x00ff


	//----- nvinfo : EIATTR_EXIT_INSTR_OFFSETS
	.align		4
        /*0040*/ 	.byte	0x04, 0x1c
        /*0042*/ 	.short	(.L_17 - .L_16)


	//   ....[0]....
.L_16:
        /*0044*/ 	.word	0x00000bc0


	//   ....[1]....
        /*0048*/ 	.word	0x00000be0


	//----- nvinfo : EIATTR_REQNTID
	.align		4
.L_17:
        /*004c*/ 	.byte	0x04, 0x10
        /*004e*/ 	.short	(.L_19 - .L_18)
.L_18:
        /*0050*/ 	.word	0x00000080
        /*0054*/ 	.word	0x00000001
        /*0058*/ 	.word	0x00000001


	//----- nvinfo : EIATTR_CBANK_PARAM_SIZE
	.align		4
.L_19:
        /*005c*/ 	.byte	0x03, 0x19
        /*005e*/ 	.short	0x0014


	//----- nvinfo : EIATTR_PARAM_CBANK
	.align		4
        /*0060*/ 	.byte	0x04, 0x0a
        /*0062*/ 	.short	(.L_21 - .L_20)
	.align		4
.L_20:
        /*0064*/ 	.word	index@(.nv.constant0.triton_poi_fused_avg_pool2d_0)
        /*0068*/ 	.short	0x0210
        /*006a*/ 	.short	0x0014


	//----- nvinfo : EIATTR_SW_WAR
	.align		4
.L_21:
        /*006c*/ 	.byte	0x04, 0x36
        /*006e*/ 	.short	(.L_23 - .L_22)
.L_22:
        /*0070*/ 	.word	0x00000008
.L_23:


//--------------------- .nv.callgraph             --------------------------
	.section	.nv.callgraph,"",@"SHT_CUDA_CALLGRAPH"
	.align	4
	.sectionentsize	8
	.align		4
        /*0000*/ 	.word	0x00000000
	.align		4
        /*0004*/ 	.word	0xffffffff
	.align		4
        /*0008*/ 	.word	0x00000000
	.align		4
        /*000c*/ 	.word	0xfffffffe
	.align		4
        /*0010*/ 	.word	0x00000000
	.align		4
        /*0014*/ 	.word	0xfffffffd
	.align		4
        /*0018*/ 	.word	0x00000000
	.align		4
        /*001c*/ 	.word	0xfffffffc


//--------------------- .text.triton_poi_fused_avg_pool2d_0 --------------------------
	.section	.text.triton_poi_fused_avg_pool2d_0,"ax",@progbits
	.align	128
        .global         triton_poi_fused_avg_pool2d_0
        .type           triton_poi_fused_avg_pool2d_0,@function
        .size           triton_poi_fused_avg_pool2d_0,(.L_x_1 - triton_poi_fused_avg_pool2d_0)
        .other          triton_poi_fused_avg_pool2d_0,@"STO_CUDA_ENTRY STV_DEFAULT"
triton_poi_fused_avg_pool2d_0:
.text.triton_poi_fused_avg_pool2d_0:
[----:B------:R-:W0:Y:S01]  /*0000*/  LDC R1, c[0x0][0x28] ;  /* 0x00000a00ff017b82 */ /* 0x000e220000000800 */
[----:B------:R-:W1:Y:S07]  /*0010*/  S2R R0, SR_TID.X ;  /* 0x0000000000007919 */ /* 0x000e6e0000002100 */
[----:B------:R-:W2:Y:S01]  /*0020*/  LDC.64 R2, c[0x0][0x210] ;  /* 0x00008400ff027b82 */ /* 0x000ea20000000a00 */
[----:B------:R-:W-:Y:S01]  /*0030*/  IMAD.MOV.U32 R24, RZ, RZ, RZ ;  /* 0x000000ffff187224 */ /* 0x000fe200078e00ff */
[----:B------:R-:W-:Y:S01]  /*0040*/  ULDC.64 UR4, c[0x0][0x208] ;  /* 0x0000820000047ab9 */ /* 0x000fe20000000a00 */
[----:B------:R-:W3:Y:S01]  /*0050*/  S2R R13, SR_CTAID.X ;  /* 0x00000000000d7919 */ /* 0x000ee20000002500 */
[----:B-1----:R-:W-:Y:S01]  /*0060*/  IMAD.SHL.U32 R0, R0, 0x2, RZ ;  /* 0x0000000200007824 */ /* 0x002fe200078e00ff */
[----:B---3--:R-:W-:-:S04]  /*0070*/  SHF.R.S32.HI R4, RZ, 0x17, R13 ;  /* 0x00000017ff047819 */ /* 0x008fc8000001140d */
[----:B------:R-:W-:Y:S02]  /*0080*/  LOP3.LUT R0, R0, 0xfe, RZ, 0xc0, !PT ;  /* 0x000000fe00007812 */ /* 0x000fe400078ec0ff */
[----:B------:R-:W-:-:S03]  /*0090*/  SGXT R4, R4, 0x1 ;  /* 0x000000010404781a */ /* 0x000fc60000000200 */
[----:B------:R-:W-:-:S04]  /*00a0*/  IMAD R13, R13, 0x100, R0 ;  /* 0x000001000d0d7824 */ /* 0x000fc800078e0200 */
[C---:B------:R-:W-:Y:S01]  /*00b0*/  VIADD R20, R13.reuse, 0x1 ;  /* 0x000000010d147836 */ /* 0x040fe20000000000 */
[----:B------:R-:W-:Y:S01]  /*00c0*/  LEA.HI R0, R4, R13, RZ, 0x2 ;  /* 0x0000000d04007211 */ /* 0x000fe200078f10ff */
[----:B------:R-:W-:-:S03]  /*00d0*/  VIADD R9, R13, 0xfffffffc ;  /* 0xfffffffc0d097836 */ /* 0x000fc60000000000 */
[----:B------:R-:W-:Y:S01]  /*00e0*/  SHF.R.S32.HI R21, RZ, 0x2, R0 ;  /* 0x00000002ff157819 */ /* 0x000fe20000011400 */
[----:B--2---:R-:W-:Y:S01]  /*00f0*/  IMAD.WIDE R8, R9, 0x4, R2 ;  /* 0x0000000409087825 */ /* 0x004fe200078e0202 */
[----:B------:R-:W-:Y:S02]  /*0100*/  LEA.HI R6, R4, R20, RZ, 0x2 ;  /* 0x0000001404067211 */ /* 0x000fe400078f10ff */
[----:B------:R-:W-:Y:S02]  /*0110*/  LEA.HI R5, R21, R21, RZ, 0x2 ;  /* 0x0000001515057211 */ /* 0x000fe400078f10ff */
[----:B------:R-:W-:Y:S02]  /*0120*/  LOP3.LUT R16, R0, 0xfffffffc, RZ, 0xc0, !PT ;  /* 0xfffffffc00107812 */ /* 0x000fe400078ec0ff */
[----:B------:R-:W-:Y:S02]  /*0130*/  LOP3.LUT R4, R5, 0xfffffffc, RZ, 0xc0, !PT ;  /* 0xfffffffc05047812 */ /* 0x000fe400078ec0ff */
[----:B------:R-:W-:Y:S01]  /*0140*/  LOP3.LUT R5, R6, 0xfffffffc, RZ, 0xc0, !PT ;  /* 0xfffffffc06057812 */ /* 0x000fe200078ec0ff */
[----:B------:R-:W-:-:S02]  /*0150*/  IMAD.IADD R16, R13, 0x1, -R16 ;  /* 0x000000010d107824 */ /* 0x000fc400078e0a10 */
[----:B------:R-:W-:Y:S02]  /*0160*/  IMAD.IADD R21, R21, 0x1, -R4 ;  /* 0x0000000115157824 */ /* 0x000fe400078e0a04 */
[----:B------:R-:W-:-:S03]  /*0170*/  IMAD.IADD R20, R20, 0x1, -R5 ;  /* 0x0000000114147824 */ /* 0x000fc600078e0a05 */
[----:B------:R-:W-:-:S04]  /*0180*/  ISETP.GT.AND P0, PT, R21, RZ, PT ;  /* 0x000000ff1500720c */ /* 0x000fc80003f04270 */
[----:B------:R-:W-:-:S04]  /*0190*/  ISETP.GT.AND P2, PT, R20, RZ, P0 ;  /* 0x000000ff1400720c */ /* 0x000fc80000744270 */
[C---:B------:R-:W-:Y:S02]  /*01a0*/  ISETP.LT.AND P2, PT, R13.reuse, 0x100, P2 ;  /* 0x000001000d00780c */ /* 0x040fe40001741270 */
[C---:B------:R-:W-:Y:S02]  /*01b0*/  ISETP.GT.AND P5, PT, R16.reuse, -0x1, P0 ;  /* 0xffffffff1000780c */ /* 0x040fe400007a4270 */
[----:B------:R-:W-:Y:S02]  /*01c0*/  ISETP.LT.U32.AND P3, PT, R16, 0x4, P0 ;  /* 0x000000041000780c */ /* 0x000fe40000761070 */
[----:B------:R-:W-:-:S07]  /*01d0*/  ISETP.LT.AND P5, PT, R13, 0x100, P5 ;  /* 0x000001000d00780c */ /* 0x000fce0002fa1270 */
[----:B------:R-:W2:Y:S01]  /*01e0*/  @P2 LDG.E R24, desc[UR4][R8.64] ;  /* 0x0000000408182981 */ /* 0x000ea2000c1e1900 */
[C---:B------:R-:W-:Y:S01]  /*01f0*/  ISETP.LT.AND P3, PT, R13.reuse, 0x100, P3 ;  /* 0x000001000d00780c */ /* 0x040fe20001f61270 */
[----:B------:R-:W-:Y:S01]  /*0200*/  VIADD R11, R13, 0xfffffffd ;  /* 0xfffffffd0d0b7836 */ /* 0x000fe20000000000 */
[----:B------:R-:W-:Y:S01]  /*0210*/  CS2R R14, SRZ ;  /* 0x00000000000e7805 */ /* 0x000fe2000001ff00 */
[----:B------:R-:W-:Y:S01]  /*0220*/  IMAD.MOV.U32 R6, RZ, RZ, RZ ;  /* 0x000000ffff067224 */ /* 0x000fe200078e00ff */
[----:B------:R-:W-:Y:S01]  /*0230*/  ISETP.GT.AND P6, PT, R16, RZ, P0 ;  /* 0x000000ff1000720c */ /* 0x000fe200007c4270 */
[----:B------:R-:W-:-:S03]  /*0240*/  IMAD.WIDE R10, R11, 0x4, R2 ;  /* 0x000000040b0a7825 */ /* 0x000fc600078e0202 */
[----:B------:R1:W3:Y:S01]  /*0250*/  @P5 LDG.E.64 R14, desc[UR4][R8.64] ;  /* 0x00000004080e5981 */ /* 0x0002e2000c1e1b00 */
[C---:B------:R-:W-:Y:S01]  /*0260*/  ISETP.LT.AND P6, PT, R13.reuse, 0x100, P6 ;  /* 0x000001000d00780c */ /* 0x040fe200037c1270 */
[----:B------:R-:W-:-:S03]  /*0270*/  VIADD R5, R13, 0xfffffffb ;  /* 0xfffffffb0d057836 */ /* 0x000fc60000000000 */
[----:B------:R-:W4:Y:S01]  /*0280*/  @P3 LDG.E R6, desc[UR4][R10.64] ;  /* 0x000000040a063981 */ /* 0x000f22000c1e1900 */
[----:B------:R-:W-:Y:S02]  /*0290*/  IMAD.MOV.U32 R17, RZ, RZ, RZ ;  /* 0x000000ffff117224 */ /* 0x000fe400078e00ff */
[----:B------:R-:W-:-:S06]  /*02a0*/  IMAD.WIDE R4, R5, 0x4, R2 ;  /* 0x0000000405047825 */ /* 0x000fcc00078e0202 */
[----:B------:R5:W4:Y:S01]  /*02b0*/  @P6 LDG.E R17, desc[UR4][R4.64] ;  /* 0x0000000404116981 */ /* 0x000b22000c1e1900 */
[----:B------:R-:W-:Y:S01]  /*02c0*/  VIADD R25, R20, 0x1 ;  /* 0x0000000114197836 */ /* 0x000fe20000000000 */
[----:B------:R-:W-:-:S04]  /*02d0*/  ISETP.GT.AND P4, PT, R21, -0x1, PT ;  /* 0xffffffff1500780c */ /* 0x000fc80003f84270 */
[----:B------:R-:W-:Y:S02]  /*02e0*/  ISETP.LT.U32.AND P0, PT, R25, 0x4, P0 ;  /* 0x000000041900780c */ /* 0x000fe40000701070 */
[----:B------:R-:W-:Y:S02]  /*02f0*/  ISETP.GT.AND P1, PT, R16, RZ, P4 ;  /* 0x000000ff1000720c */ /* 0x000fe40002724270 */
[C---:B------:R-:W-:Y:S01]  /*0300*/  ISETP.LT.AND P0, PT, R13.reuse, 0x100, P0 ;  /* 0x000001000d00780c */ /* 0x040fe20000701270 */
[C---:B------:R-:W-:Y:S01]  /*0310*/  VIADD R7, R13.reuse, 0xfffffffe ;  /* 0xfffffffe0d077836 */ /* 0x040fe20000000000 */
[C---:B------:R-:W-:Y:S02]  /*0320*/  ISETP.LT.AND P1, PT, R13.reuse, 0x100, P1 ;  /* 0x000001000d00780c */ /* 0x040fe40000f21270 */
[----:B------:R-:W-:Y:S01]  /*0330*/  CS2R R18, SRZ ;  /* 0x0000000000127805 */ /* 0x000fe2000001ff00 */
[----:B-1----:R-:W-:Y:S02]  /*0340*/  VIADD R9, R13, 0xffffffff ;  /* 0xffffffff0d097836 */ /* 0x002fe40000000000 */
[----:B0----5:R-:W-:Y:S01]  /*0350*/  IMAD.WIDE R4, R7, 0x4, R2 ;  /* 0x0000000407047825 */ /* 0x021fe200078e0202 */
[----:B------:R-:W-:-:S03]  /*0360*/  CS2R R22, SRZ ;  /* 0x0000000000167805 */ /* 0x000fc6000001ff00 */
[----:B------:R-:W-:Y:S02]  /*0370*/  IMAD.MOV.U32 R0, RZ, RZ, RZ ;  /* 0x000000ffff007224 */ /* 0x000fe400078e00ff */
[--C-:B------:R-:W-:Y:S01]  /*0380*/  IMAD.WIDE R10, R9, 0x4, R2.reuse ;  /* 0x00000004090a7825 */ /* 0x100fe200078e0202 */
[----:B------:R0:W5:Y:S03]  /*0390*/  @P0 LDG.E R19, desc[UR4][R4.64] ;  /* 0x0000000404130981 */ /* 0x000166000c1e1900 */
[----:B------:R-:W-:Y:S01]  /*03a0*/  IMAD.WIDE R8, R13, 0x4, R2 ;  /* 0x000000040d087825 */ /* 0x000fe200078e0202 */
[----:B------:R-:W5:Y:S01]  /*03b0*/  @P1 LDG.E R0, desc[UR4][R10.64] ;  /* 0x000000040a001981 */ /* 0x000f62000c1e1900 */
[----:B------:R-:W-:Y:S02]  /*03c0*/  LOP3.LUT R7, R21, R16, RZ, 0xfc, !PT ;  /* 0x0000001015077212 */ /* 0x000fe400078efcff */
[----:B0-----:R-:W-:-:S02]  /*03d0*/  CS2R R4, SRZ ;  /* 0x0000000000047805 */ /* 0x001fc4000001ff00 */
[----:B--2---:R-:W-:Y:S02]  /*03e0*/  SEL R24, R24, RZ, P2 ;  /* 0x000000ff18187207 */ /* 0x004fe40001000000 */
[----:B------:R-:W-:-:S04]  /*03f0*/  ISETP.GT.AND P2, PT, R20, RZ, P4 ;  /* 0x000000ff1400720c */ /* 0x000fc80002744270 */
[----:B------:R-:W-:Y:S02]  /*0400*/  ISETP.LT.AND P2, PT, R13, 0x100, P2 ;  /* 0x000001000d00780c */ /* 0x000fe40001741270 */
[----:B---3--:R-:W-:Y:S02]  /*0410*/  SEL R12, R14, RZ, P5 ;  /* 0x000000ff0e0c7207 */ /* 0x008fe40002800000 */
[----:B----4-:R-:W-:Y:S02]  /*0420*/  SEL R14, R6, RZ, P3 ;  /* 0x000000ff060e7207 */ /* 0x010fe40001800000 */
[----:B------:R-:W-:-:S07]  /*0430*/  ISETP.LT.U32.AND P3, PT, R16, 0x4, P4 ;  /* 0x000000041000780c */ /* 0x000fce0002761070 */
[----:B------:R-:W2:Y:S01]  /*0440*/  @P2 LDG.E R23, desc[UR4][R8.64] ;  /* 0x0000000408172981 */ /* 0x000ea2000c1e1900 */
[----:B------:R-:W-:Y:S02]  /*0450*/  ISETP.LT.AND P3, PT, R13, 0x100, P3 ;  /* 0x000001000d00780c */ /* 0x000fe40001f61270 */
[----:B------:R-:W-:Y:S02]  /*0460*/  SEL R15, R15, RZ, P5 ;  /* 0x000000ff0f0f7207 */ /* 0x000fe40002800000 */
[----:B------:R-:W-:-:S09]  /*0470*/  ISETP.GE.AND P5, PT, R13, 0x100, PT ;  /* 0x000001000d00780c */ /* 0x000fd20003fa6270 */
[----:B------:R-:W3:Y:S01]  /*0480*/  @P3 LDG.E R22, desc[UR4][R8.64+0x4] ;  /* 0x0000040408163981 */ /* 0x000ee2000c1e1900 */
[----:B------:R-:W-:Y:S02]  /*0490*/  SEL R17, R17, RZ, P6 ;  /* 0x000000ff11117207 */ /* 0x000fe40003000000 */
[----:B------:R-:W-:-:S13]  /*04a0*/  ISETP.GT.AND P6, PT, R7, -0x1, !P5 ;  /* 0xffffffff0700780c */ /* 0x000fda0006fc4270 */
[----:B------:R0:W4:Y:S01]  /*04b0*/  @P6 LDG.E.64 R4, desc[UR4][R8.64] ;  /* 0x0000000408046981 */ /* 0x000122000c1e1b00 */
[----:B------:R-:W-:Y:S01]  /*04c0*/  VIADD R27, R21, 0x1 ;  /* 0x00000001151b7836 */ /* 0x000fe20000000000 */
[----:B------:R-:W-:Y:S02]  /*04d0*/  ISETP.LT.U32.AND P4, PT, R25, 0x4, P4 ;  /* 0x000000041900780c */ /* 0x000fe40002781070 */
[----:B-----5:R-:W-:Y:S02]  /*04e0*/  SEL R19, R19, RZ, P0 ;  /* 0x000000ff13137207 */ /* 0x020fe40000000000 */
[----:B------:R-:W-:Y:S02]  /*04f0*/  ISETP.GE.U32.AND P0, PT, R27, 0x4, PT ;  /* 0x000000041b00780c */ /* 0x000fe40003f06070 */
[----:B------:R-:W-:Y:S02]  /*0500*/  ISETP.LT.AND P4, PT, R13, 0x100, P4 ;  /* 0x000001000d00780c */ /* 0x000fe40002781270 */
[----:B------:R-:W-:-:S02]  /*0510*/  SEL R0, R0, RZ, P1 ;  /* 0x000000ff00007207 */ /* 0x000fc40000800000 */
[----:B------:R-:W-:Y:S01]  /*0520*/  ISETP.GT.AND P1, PT, R16, RZ, !P0 ;  /* 0x000000ff1000720c */ /* 0x000fe20004724270 */
[----:B------:R-:W-:-:S04]  /*0530*/  VIADD R7, R13, 0x2 ;  /* 0x000000020d077836 */ /* 0x000fc80000000000 */
[----:B------:R-:W-:-:S04]  /*0540*/  IMAD.WIDE R6, R7, 0x4, R2 ;  /* 0x0000000407067825 */ /* 0x000fc800078e0202 */
[----:B0-----:R-:W-:Y:S01]  /*0550*/  VIADD R9, R13, 0x4 ;  /* 0x000000040d097836 */ /* 0x001fe20000000000 */
[----:B------:R0:W5:Y:S01]  /*0560*/  @P4 LDG.E R18, desc[UR4][R6.64] ;  /* 0x0000000406124981 */ /* 0x000162000c1e1900 */
[----:B------:R-:W-:Y:S02]  /*0570*/  IMAD.MOV.U32 R28, RZ, RZ, RZ ;  /* 0x000000ffff1c7224 */ /* 0x000fe400078e00ff */
[----:B------:R-:W-:Y:S01]  /*0580*/  IMAD.WIDE R8, R9, 0x4, R2 ;  /* 0x0000000409087825 */ /* 0x000fe200078e0202 */
[----:B0-----:R-:W-:Y:S02]  /*0590*/  CS2R R6, SRZ ;  /* 0x0000000000067805 */ /* 0x001fe4000001ff00 */
[C---:B------:R-:W-:Y:S01]  /*05a0*/  ISETP.LT.AND P1, PT, R13.reuse, 0x100, P1 ;  /* 0x000001000d00780c */ /* 0x040fe20000f21270 */
[----:B------:R-:W-:Y:S02]  /*05b0*/  VIADD R11, R13, 0x3 ;  /* 0x000000030d0b7836 */ /* 0x000fe40000000000 */
[----:B------:R-:W-:-:S02]  /*05c0*/  IMAD.MOV.U32 R26, RZ, RZ, RZ ;  /* 0x000000ffff1a7224 */ /* 0x000fc400078e00ff */
[----:B------:R-:W-:-:S08]  /*05d0*/  IMAD.WIDE R10, R11, 0x4, R2 ;  /* 0x000000040b0a7825 */ /* 0x000fd000078e0202 */
[----:B------:R0:W5:Y:S02]  /*05e0*/  @P1 LDG.E R26, desc[UR4][R10.64] ;  /* 0x000000040a1a1981 */ /* 0x000164000c1e1900 */
[C---:B0-----:R-:W-:Y:S02]  /*05f0*/  LOP3.LUT R11, R27.reuse, R16, RZ, 0xfc, !PT ;  /* 0x000000101b0b7212 */ /* 0x041fe400078efcff */
[----:B------:R-:W-:Y:S02]  /*0600*/  LOP3.LUT R25, R27, R25, RZ, 0xfc, !PT ;  /* 0x000000191b197212 */ /* 0x000fe400078efcff */
[----:B--2---:R-:W-:Y:S02]  /*0610*/  SEL R23, R23, RZ, P2 ;  /* 0x000000ff17177207 */ /* 0x004fe40001000000 */
[----:B------:R-:W-:Y:S02]  /*0620*/  ISETP.GT.AND P2, PT, R20, RZ, !P0 ;  /* 0x000000ff1400720c */ /* 0x000fe40004744270 */
[----:B------:R-:W-:-:S02]  /*0630*/  ISETP.GT.AND P0, PT, R16, -0x1, !P0 ;  /* 0xffffffff1000780c */ /* 0x000fc40004704270 */
[C---:B------:R-:W-:Y:S02]  /*0640*/  ISETP.LT.AND P2, PT, R13.reuse, 0x100, P2 ;  /* 0x000001000d00780c */ /* 0x040fe40001741270 */
[----:B------:R-:W-:Y:S02]  /*0650*/  ISETP.LT.AND P0, PT, R13, 0x100, P0 ;  /* 0x000001000d00780c */ /* 0x000fe40000701270 */
[----:B---3--:R-:W-:Y:S02]  /*0660*/  SEL R22, R22, RZ, P3 ;  /* 0x000000ff16167207 */ /* 0x008fe40001800000 */
[----:B------:R-:W-:-:S07]  /*0670*/  ISETP.GE.AND P3, PT, R16, 0x3, PT ;  /* 0x000000031000780c */ /* 0x000fce0003f66270 */
[----:B------:R-:W2:Y:S04]  /*0680*/  @P2 LDG.E R28, desc[UR4][R8.64] ;  /* 0x00000004081c2981 */ /* 0x000ea8000c1e1900 */
[----:B------:R0:W3:Y:S02]  /*0690*/  @P0 LDG.E.64 R6, desc[UR4][R8.64] ;  /* 0x0000000408060981 */ /* 0x0000e4000c1e1b00 */
[----:B0-----:R-:W-:-:S05]  /*06a0*/  VIADD R8, R16, 0x2 ;  /* 0x0000000210087836 */ /* 0x001fca0000000000 */
[----:B------:R-:W-:Y:S02]  /*06b0*/  SEL R9, R8, RZ, !P3 ;  /* 0x000000ff08097207 */ /* 0x000fe40005800000 */
[----:B------:R-:W-:-:S03]  /*06c0*/  ISETP.GT.AND P3, PT, R16, 0x2, PT ;  /* 0x000000021000780c */ /* 0x000fc60003f64270 */
[----:B------:R-:W-:Y:S01]  /*06d0*/  VIADD R8, R9, 0x5 ;  /* 0x0000000509087836 */ /* 0x000fe20000000000 */
[----:B----4-:R-:W-:Y:S02]  /*06e0*/  SEL R29, R4, RZ, P6 ;  /* 0x000000ff041d7207 */ /* 0x010fe40003000000 */
[----:B------:R-:W-:Y:S02]  /*06f0*/  SEL R10, R5, RZ, P6 ;  /* 0x000000ff050a7207 */ /* 0x000fe40003000000 */
[----:B------:R-:W-:-:S05]  /*0700*/  ISETP.LT.U32.AND P6, PT, R11, 0x4, !P5 ;  /* 0x000000040b00780c */ /* 0x000fca0006fc1070 */
[----:B------:R-:W-:Y:S01]  /*0710*/  @!P3 IMAD.MOV R8, RZ, RZ, R9 ;  /* 0x000000ffff08b224 */ /* 0x000fe200078e0209 */
[C---:B------:R-:W-:Y:S01]  /*0720*/  ISETP.GE.AND P3, PT, R20.reuse, 0x3, PT ;  /* 0x000000031400780c */ /* 0x040fe20003f66270 */
[----:B------:R-:W-:Y:S02]  /*0730*/  VIADD R9, R20, 0x2 ;  /* 0x0000000214097836 */ /* 0x000fe40000000000 */
[----:B------:R-:W-:-:S03]  /*0740*/  VIADD R5, R13, 0x5 ;  /* 0x000000050d057836 */ /* 0x000fc60000000000 */
[----:B------:R-:W-:Y:S02]  /*0750*/  SEL R9, R9, RZ, !P3 ;  /* 0x000000ff09097207 */ /* 0x000fe40005800000 */
[----:B------:R-:W-:Y:S01]  /*0760*/  ISETP.GT.AND P3, PT, R20, 0x2, PT ;  /* 0x000000021400780c */ /* 0x000fe20003f64270 */
[----:B------:R-:W-:Y:S02]  /*0770*/  IMAD.MOV.U32 R11, RZ, RZ, RZ ;  /* 0x000000ffff0b7224 */ /* 0x000fe400078e00ff */
[----:B------:R-:W-:-:S05]  /*0780*/  IMAD.WIDE R4, R5, 0x4, R2 ;  /* 0x0000000405047825 */ /* 0x000fca00078e0202 */
[----:B------:R0:W4:Y:S02]  /*0790*/  @P6 LDG.E R11, desc[UR4][R4.64] ;  /* 0x00000004040b6981 */ /* 0x000124000c1e1900 */
[----:B0-----:R-:W-:-:S03]  /*07a0*/  VIADD R5, R9, 0x5 ;  /* 0x0000000509057836 */ /* 0x001fc60000000000 */
[----:B------:R-:W-:Y:S01]  /*07b0*/  @!P3 IMAD.MOV R5, RZ, RZ, R9 ;  /* 0x000000ffff05b224 */ /* 0x000fe200078e0209 */
[C---:B------:R-:W-:Y:S01]  /*07c0*/  ISETP.GE.AND P3, PT, R21.reuse, 0x3, PT ;  /* 0x000000031500780c */ /* 0x040fe20003f66270 */
[----:B------:R-:W-:-:S05]  /*07d0*/  VIADD R4, R21, 0x2 ;  /* 0x0000000215047836 */ /* 0x000fca0000000000 */
[----:B------:R-:W-:Y:S02]  /*07e0*/  SEL R9, R4, RZ, !P3 ;  /* 0x000000ff04097207 */ /* 0x000fe40005800000 */
[----:B------:R-:W-:-:S03]  /*07f0*/  ISETP.GT.AND P3, PT, R21, 0x2, PT ;  /* 0x000000021500780c */ /* 0x000fc60003f64270 */
[----:B------:R-:W-:-:S10]  /*0800*/  VIADD R4, R9, 0x5 ;  /* 0x0000000509047836 */ /* 0x000fd40000000000 */
[----:B------:R-:W-:Y:S01]  /*0810*/  @!P3 IMAD.MOV R4, RZ, RZ, R9 ;  /* 0x000000ffff04b224 */ /* 0x000fe200078e0209 */
[----:B------:R-:W-:Y:S01]  /*0820*/  ISETP.LT.U32.AND P3, PT, R25, 0x4, !P5 ;  /* 0x000000041900780c */ /* 0x000fe20006f61070 */
[----:B------:R-:W-:-:S04]  /*0830*/  VIADD R9, R13, 0x6 ;  /* 0x000000060d097836 */ /* 0x000fc80000000000 */
[----:B------:R-:W-:-:S04]  /*0840*/  IMAD.WIDE R2, R9, 0x4, R2 ;  /* 0x0000000409027825 */ /* 0x000fc800078e0202 */
[----:B------:R-:W-:-:S06]  /*0850*/  IMAD.MOV.U32 R9, RZ, RZ, RZ ;  /* 0x000000ffff097224 */ /* 0x000fcc00078e00ff */
[----:B------:R0:W4:Y:S01]  /*0860*/  @P3 LDG.E R9, desc[UR4][R2.64] ;  /* 0x0000000402093981 */ /* 0x000122000c1e1900 */
[--C-:B------:R-:W-:Y:S02]  /*0870*/  IADD3 R25, R8, -R16, -R21.reuse ;  /* 0x8000001008197210 */ /* 0x100fe40007ffe815 */
[--C-:B------:R-:W-:Y:S01]  /*0880*/  IADD3 R27, R5, -R20, -R21.reuse ;  /* 0x80000014051b7210 */ /* 0x100fe20007ffe815 */
[----:B------:R-:W-:Y:S01]  /*0890*/  FADD R17, R17, R12 ;  /* 0x0000000c11117221 */ /* 0x000fe20000000000 */
[--C-:B------:R-:W-:Y:S01]  /*08a0*/  IADD3 R25, R25, 0x1, R4.reuse ;  /* 0x0000000119197810 */ /* 0x100fe20007ffe004 */
[----:B------:R-:W-:Y:S01]  /*08b0*/  IMAD.IADD R12, R4, 0x1, -R21 ;  /* 0x00000001040c7824 */ /* 0x000fe200078e0a15 */
[--C-:B------:R-:W-:Y:S01]  /*08c0*/  IADD3 R27, R27, 0x1, R4.reuse ;  /* 0x000000011b1b7810 */ /* 0x100fe20007ffe004 */
[----:B------:R-:W-:Y:S02]  /*08d0*/  IMAD.IADD R21, R21, 0x1, -R4 ;  /* 0x0000000115157824 */ /* 0x000fe400078e0a04 */
[----:B------:R-:W-:-:S02]  /*08e0*/  IMAD R25, R12, R8, R25 ;  /* 0x000000080c197224 */ /* 0x000fc400078e0219 */
[----:B------:R-:W-:Y:S02]  /*08f0*/  IMAD R27, R12, R5, R27 ;  /* 0x000000050c1b7224 */ /* 0x000fe400078e021b */
[----:B------:R-:W-:Y:S01]  /*0900*/  FADD R17, R17, R14 ;  /* 0x0000000e11117221 */ /* 0x000fe20000000000 */
[-C--:B------:R-:W-:Y:S02]  /*0910*/  IMAD R25, R16, R21.reuse, R25 ;  /* 0x0000001510197224 */ /* 0x080fe400078e0219 */
[----:B------:R-:W-:Y:S02]  /*0920*/  IMAD R27, R20, R21, R27 ;  /* 0x00000015141b7224 */ /* 0x000fe400078e021b */
[----:B0-----:R-:W-:Y:S01]  /*0930*/  FADD R2, R17, R0 ;  /* 0x0000000011027221 */ /* 0x001fe20000000000 */
[----:B------:R-:W-:Y:S02]  /*0940*/  I2FP.F32.S32 R4, R25 ;  /* 0x0000001900047245 */ /* 0x000fe40000201400 */
[----:B------:R-:W-:Y:S01]  /*0950*/  I2FP.F32.S32 R0, R27 ;  /* 0x0000001b00007245 */ /* 0x000fe20000201400 */
[----:B------:R-:W-:Y:S01]  /*0960*/  FADD R24, R24, R15 ;  /* 0x0000000f18187221 */ /* 0x000fe20000000000 */
[----:B-----5:R-:W-:-:S02]  /*0970*/  SEL R18, R18, RZ, P4 ;  /* 0x000000ff12127207 */ /* 0x020fc40002000000 */
[----:B------:R-:W-:Y:S01]  /*0980*/  FSETP.GT.AND P4, PT, |R4|, 8.50705917302346158658e+37, PT ;  /* 0x7e8000000400780b */ /* 0x000fe20003f84200 */
[----:B------:R-:W-:Y:S01]  /*0990*/  FADD R24, R24, R19 ;  /* 0x0000001318187221 */ /* 0x000fe20000000000 */
[----:B------:R-:W-:Y:S02]  /*09a0*/  SEL R5, R26, RZ, P1 ;  /* 0x000000ff1a057207 */ /* 0x000fe40000800000 */
[----:B------:R-:W-:Y:S01]  /*09b0*/  FSETP.GEU.AND P1, PT, |R4|, 1.175494350822287508e-38, PT ;  /* 0x008000000400780b */ /* 0x000fe20003f2e200 */
[----:B------:R-:W-:Y:S01]  /*09c0*/  FADD R23, R24, R23 ;  /* 0x0000001718177221 */ /* 0x000fe20000000000 */
[----:B------:R-:W-:Y:S02]  /*09d0*/  FADD R29, R2, R29 ;  /* 0x0000001d021d7221 */ /* 0x000fe40000000000 */
[----:B------:R-:W0:Y:S01]  /*09e0*/  LDC.64 R2, c[0x0][0x218] ;  /* 0x00008600ff027b82 */ /* 0x000e220000000a00 */
[----:B------:R-:W-:Y:S01]  /*09f0*/  FADD R23, R23, R10 ;  /* 0x0000000a17177221 */ /* 0x000fe20000000000 */
[----:B------:R-:W-:-:S03]  /*0a00*/  FADD R22, R29, R22 ;  /* 0x000000161d167221 */ /* 0x000fc60000000000 */
[----:B------:R-:W-:Y:S01]  /*0a10*/  @P4 FMUL R4, R4, 0.25 ;  /* 0x3e80000004044820 */ /* 0x000fe20000400000 */
[----:B------:R-:W-:Y:S01]  /*0a20*/  FADD R23, R23, R18 ;  /* 0x0000001217177221 */ /* 0x000fe20000000000 */
[----:B------:R-:W-:Y:S02]  /*0a30*/  FADD R5, R22, R5 ;  /* 0x0000000516057221 */ /* 0x000fe40000000000 */
[----:B------:R-:W-:-:S06]  /*0a40*/  @!P1 FMUL R4, R4, 16777216 ;  /* 0x4b80000004049820 */ /* 0x000fcc0000400000 */
[----:B------:R-:W1:Y:S01]  /*0a50*/  MUFU.RCP R4, R4 ;  /* 0x0000000400047308 */ /* 0x000e620000001000 */
[----:B0-----:R-:W-:Y:S01]  /*0a60*/  IMAD.WIDE R2, R13, 0x4, R2 ;  /* 0x000000040d027825 */ /* 0x001fe200078e0202 */
[----:B--2---:R-:W-:Y:S02]  /*0a70*/  SEL R28, R28, RZ, P2 ;  /* 0x000000ff1c1c7207 */ /* 0x004fe40001000000 */
[----:B------:R-:W-:Y:S02]  /*0a80*/  FSETP.GT.AND P2, PT, |R0|, 8.50705917302346158658e+37, PT ;  /* 0x7e8000000000780b */ /* 0x000fe40003f44200 */
[----:B---3--:R-:W-:Y:S02]  /*0a90*/  SEL R6, R6, RZ, P0 ;  /* 0x000000ff06067207 */ /* 0x008fe40000000000 */
[----:B------:R-:W-:Y:S02]  /*0aa0*/  SEL R7, R7, RZ, P0 ;  /* 0x000000ff07077207 */ /* 0x000fe40000000000 */
[----:B------:R-:W-:Y:S01]  /*0ab0*/  FSETP.GEU.AND P0, PT, |R0|, 1.175494350822287508e-38, PT ;  /* 0x008000000000780b */ /* 0x000fe20003f0e200 */
[----:B------:R-:W-:-:S06]  /*0ac0*/  FADD R28, R23, R28 ;  /* 0x0000001c171c7221 */ /* 0x000fcc0000000000 */
[----:B------:R-:W-:Y:S01]  /*0ad0*/  @P2 FMUL R0, R0, 0.25 ;  /* 0x3e80000000002820 */ /* 0x000fe20000400000 */
[----:B------:R-:W-:-:S05]  /*0ae0*/  FADD R5, R5, R6 ;  /* 0x0000000605057221 */ /* 0x000fca0000000000 */
[----:B------:R-:W-:Y:S01]  /*0af0*/  @!P0 FMUL R0, R0, 16777216 ;  /* 0x4b80000000008820 */ /* 0x000fe20000400000 */
[----:B------:R-:W-:-:S05]  /*0b00*/  FADD R28, R28, R7 ;  /* 0x000000071c1c7221 */ /* 0x000fca0000000000 */
[----:B------:R-:W0:Y:S01]  /*0b10*/  MUFU.RCP R0, R0 ;  /* 0x0000000000007308 */ /* 0x000e220000001000 */
[----:B----4-:R-:W-:-:S05]  /*0b20*/  SEL R6, R11, RZ, P6 ;  /* 0x000000ff0b067207 */ /* 0x010fca0003000000 */
[----:B------:R-:W-:-:S04]  /*0b30*/  FADD R5, R5, R6 ;  /* 0x0000000605057221 */ /* 0x000fc80000000000 */
[----:B------:R-:W-:-:S04]  /*0b40*/  @P4 FMUL R5, R5, 0.25 ;  /* 0x3e80000005054820 */ /* 0x000fc80000400000 */
[----:B------:R-:W-:-:S04]  /*0b50*/  @!P1 FMUL R5, R5, 16777216 ;  /* 0x4b80000005059820 */ /* 0x000fc80000400000 */
[----:B-1----:R-:W-:Y:S01]  /*0b60*/  FMUL R4, R4, R5 ;  /* 0x0000000504047220 */ /* 0x002fe20000400000 */
[----:B------:R-:W-:-:S05]  /*0b70*/  SEL R9, R9, RZ, P3 ;  /* 0x000000ff09097207 */ /* 0x000fca0001800000 */
[----:B------:R-:W-:-:S04]  /*0b80*/  FADD R9, R28, R9 ;  /* 0x000000091c097221 */ /* 0x000fc80000000000 */
[----:B------:R-:W-:-:S04]  /*0b90*/  @P2 FMUL R9, R9, 0.25 ;  /* 0x3e80000009092820 */ /* 0x000fc80000400000 */
[----:B------:R-:W-:-:S04]  /*0ba0*/  @!P0 FMUL R9, R9, 16777216 ;  /* 0x4b80000009098820 */ /* 0x000fc80000400000 */
[----:B0-----:R-:W-:Y:S01]  /*0bb0*/  FMUL R5, R0, R9 ;  /* 0x0000000900057220 */ /* 0x001fe20000400000 */
[----:B------:R-:W-:Y:S06]  /*0bc0*/  @P5 EXIT ;  /* 0x000000000000594d */ /* 0x000fec0003800000 */
[----:B------:R-:W-:Y:S01]  /*0bd0*/  STG.E.64 desc[UR4][R2.64], R4 ;  /* 0x0000000402007986 */ /* 0x000fe2000c101b04 */
[----:B------:R-:W-:Y:S05]  /*0be0*/  EXIT ;  /* 0x000000000000794d */ /* 0x000fea0003800000 */
.L_x_0:
[----:B------:R-:W-:-:S00]  /*0bf0*/  BRA `(.L_x_0) ;  /* 0xfffffffc00fc7947 */ /* 0x000fc0000383ffff */
[----:B------:R-:W-:-:S00]  /*0c00*/  NOP ;  /* 0x0000000000007918 */ /* 0x000fc00000000000 */
[----:B------:R-:W-:-:S00]  /*0c10*/  NOP ;  /* 0x0000000000007918 */ /* 0x000fc00000000000 */
[----:B------:R-:W-:-:S00]  /*0c20*/  NOP ;  /* 0x0000000000007918 */ /* 0x000fc00000000000 */
[----:B------:R-:W-:-:S00]  /*0c30*/  NOP ;  /* 0x0000000000007918 */ /* 0x000fc00000000000 */
[----:B------:R-:W-:-:S00]  /*0c40*/  NOP ;  /* 0x0000000000007918 */ /* 0x000fc00000000000 */
[----:B------:R-:W-:-:S00]  /*0c50*/  NOP ;  /* 0x0000000000007918 */ /* 0x000fc00000000000 */
[----:B------:R-:W-:-:S00]  /*0c60*/  NOP ;  /* 0x0000000000007918 */ /* 0x000fc00000000000 */
[----:B------:R-:W-:-:S00]  /*0c70*/  NOP ;  /* 0x0000000000007918 */ /* 0x000fc00000000000 */
.L_x_1:


//--------------------- .nv.constant0.triton_poi_fused_avg_pool2d_0 --------------------------
	.section	.nv.constant0.triton_poi_fused_avg_pool2d_0,"a",@progbits
	.sectionflags	@""
	.align	4
.nv.constant0.triton_poi_fused_avg_pool2d_0:
	.zero		548
